//
// Generated by NVIDIA NVVM Compiler
//
// Compiler Build ID: CL-36424714
// Cuda compilation tools, release 13.0, V13.0.88
// Based on NVVM 20.0.0
//

.version 9.0
.target sm_100
.address_size 64

	// .globl	_Z4reluPfS_fi

.visible .entry _Z4reluPfS_fi(
	.param .u64 .ptr .align 1 _Z4reluPfS_fi_param_0,
	.param .u64 .ptr .align 1 _Z4reluPfS_fi_param_1,
	.param .f32 _Z4reluPfS_fi_param_2,
	.param .u32 _Z4reluPfS_fi_param_3
)
{
	.reg .pred 	%p<2>;
	.reg .b32 	%r<6>;
	.reg .b32 	%f<5>;
	.reg .b64 	%rd<8>;

	ld.param.u64 	%rd1, [_Z4reluPfS_fi_param_0];
	ld.param.u64 	%rd2, [_Z4reluPfS_fi_param_1];
	ld.param.f32 	%f1, [_Z4reluPfS_fi_param_2];
	ld.param.u32 	%r2, [_Z4reluPfS_fi_param_3];
	mov.u32 	%r3, %ctaid.x;
	mov.u32 	%r4, %ntid.x;
	mov.u32 	%r5, %tid.x;
	mad.lo.s32 	%r1, %r3, %r4, %r5;
	setp.ge.s32 	%p1, %r1, %r2;
	@%p1 bra 	$L__BB0_2;
	cvta.to.global.u64 	%rd3, %rd1;
	cvta.to.global.u64 	%rd4, %rd2;
	mul.wide.s32 	%rd5, %r1, 4;
	add.s64 	%rd6, %rd3, %rd5;
	ld.global.f32 	%f2, [%rd6];
	mul.f32 	%f3, %f1, %f2;
	max.f32 	%f4, %f3, %f2;
	add.s64 	%rd7, %rd4, %rd5;
	st.global.f32 	[%rd7], %f4;
$L__BB0_2:
	ret;

}


// ===== COMPILED SASS (sm_100) =====

	.target	sm_100

	.elftype	@"ET_EXEC"


//--------------------- .note.nv.tkinfo           --------------------------
	.section	.note.nv.tkinfo,"",@"SHT_NOTE"
	.sectionflags	@"SHF_NOTE_NV_TKINFO"
	.tkinfo
        /*0018*/ 	.word	0x00000002
        /*0030*/ 	.string	""
        /*0030*/ 	.string	"ptxas"
        /*0030*/ 	.string	"Cuda compilation tools, release 13.0, V13.0.88"
        /*0030*/ 	.string	"Build cuda_13.0.r13.0/compiler.36424714_0"
        /*0030*/ 	.string	"-arch sm_100 -m 64 "



//--------------------- .note.nv.cuinfo           --------------------------
	.section	.note.nv.cuinfo,"",@"SHT_NOTE"
	.sectionflags	@"SHF_NOTE_NV_CUINFO"
        /*0018*/ 	.short	0x0002
        /*001a*/ 	.short	0x0064
        /*001c*/ 	.short	0x0082
	.zero		2


//--------------------- .nv.info                  --------------------------
	.section	.nv.info,"",@"SHT_CUDA_INFO"
	.align	4


	//----- nvinfo : EIATTR_REGCOUNT
	.align		4
        /*0000*/ 	.byte	0x04, 0x2f
        /*0002*/ 	.short	(.L_1 - .L_0)
	.align		4
.L_0:
        /*0004*/ 	.word	index@(_Z4reluPfS_fi)
        /*0008*/ 	.word	0x0000000c


	//----- nvinfo : EIATTR_FRAME_SIZE
	.align		4
.L_1:
        /*000c*/ 	.byte	0x04, 0x11
        /*000e*/ 	.short	(.L_3 - .L_2)
	.align		4
.L_2:
        /*0010*/ 	.word	index@(_Z4reluPfS_fi)
        /*0014*/ 	.word	0x00000000


	//----- nvinfo : EIATTR_MIN_STACK_SIZE
	.align		4
.L_3:
        /*0018*/ 	.byte	0x04, 0x12
        /*001a*/ 	.short	(.L_5 - .L_4)
	.align		4
.L_4:
        /*001c*/ 	.word	index@(_Z4reluPfS_fi)
        /*0020*/ 	.word	0x00000000
.L_5:


//--------------------- .nv.compat                --------------------------
	.section	.nv.compat,"",@"SHT_CUDA_COMPAT_INFO"
	.align	4
        /*0000*/ 	.byte	0x02, 0x09, 0x00, 0x00, 0x02, 0x02, 0x01, 0x00, 0x02, 0x05, 0x05, 0x00, 0x03, 0x07, 0x01, 0x01
        /*0010*/ 	.byte	0x02, 0x03, 0x00, 0x00, 0x02, 0x06, 0x01, 0x00, 0x04, 0x0b, 0x08, 0x00, 0x09, 0x00, 0x00, 0x00
        /*0020*/ 	.byte	0x00, 0x00, 0x00, 0x00


//--------------------- .nv.info._Z4reluPfS_fi    --------------------------
	.section	.nv.info._Z4reluPfS_fi,"",@"SHT_CUDA_INFO"
	.sectionflags	@""
	.align	4


	//----- nvinfo : EIATTR_CUDA_API_VERSION
	.align		4
        /*0000*/ 	.byte	0x04, 0x37
        /*0002*/ 	.short	(.L_7 - .L_6)
.L_6:
        /*0004*/ 	.word	0x00000082


	//----- nvinfo : EIATTR_KPARAM_INFO
	.align		4
.L_7:
        /*0008*/ 	.byte	0x04, 0x17
        /*000a*/ 	.short	(.L_9 - .L_8)
.L_8:
        /*000c*/ 	.word	0x00000000
        /*0010*/ 	.short	0x0003
        /*0012*/ 	.short	0x0014
        /*0014*/ 	.byte	0x00, 0xf0, 0x11, 0x00


	//----- nvinfo : EIATTR_KPARAM_INFO
	.align		4
.L_9:
        /*0018*/ 	.byte	0x04, 0x17
        /*001a*/ 	.short	(.L_11 - .L_10)
.L_10:
        /*001c*/ 	.word	0x00000000
        /*0020*/ 	.short	0x0002
        /*0022*/ 	.short	0x0010
        /*0024*/ 	.byte	0x00, 0xf0, 0x11, 0x00


	//----- nvinfo : EIATTR_KPARAM_INFO
	.align		4
.L_11:
        /*0028*/ 	.byte	0x04, 0x17
        /*002a*/ 	.short	(.L_13 - .L_12)
.L_12:
        /*002c*/ 	.word	0x00000000
        /*0030*/ 	.short	0x0001
        /*0032*/ 	.short	0x0008
        /*0034*/ 	.byte	0x00, 0xf5, 0x21, 0x00


	//----- nvinfo : EIATTR_KPARAM_INFO
	.align		4
.L_13:
        /*0038*/ 	.byte	0x04, 0x17
        /*003a*/ 	.short	(.L_15 - .L_14)
.L_14:
        /*003c*/ 	.word	0x00000000
        /*0040*/ 	.short	0x0000
        /*0042*/ 	.short	0x0000
        /*0044*/ 	.byte	0x00, 0xf5, 0x21, 0x00


	//----- nvinfo : EIATTR_SPARSE_MMA_MASK
	.align		4
.L_15:
        /*0048*/ 	.byte	0x03, 0x50
        /*004a*/ 	.short	0x0000


	//----- nvinfo : EIATTR_MAXREG_COUNT
	.align		4
        /*004c*/ 	.byte	0x03, 0x1b
        /*004e*/ 	.short	0x00ff


	//----- nvinfo : EIATTR_MERCURY_ISA_VERSION
	.align		4
        /*0050*/ 	.byte	0x03, 0x5f
        /*0052*/ 	.short	0x0101


	//----- nvinfo : EIATTR_VRC_CTA_INIT_COUNT
	.align		4
        /*0054*/ 	.byte	0x02, 0x4a
	.zero		1
	.zero		1


	//----- nvinfo : EIATTR_EXIT_INSTR_OFFSETS
	.align		4
        /*0058*/ 	.byte	0x04, 0x1c
        /*005a*/ 	.short	(.L_17 - .L_16)


	//   ....[0]....
.L_16:
        /*005c*/ 	.word	0x00000070


	//   ....[1]....
        /*0060*/ 	.word	0x00000120


	//----- nvinfo : EIATTR_CBANK_PARAM_SIZE
	.align		4
.L_17:
        /*0064*/ 	.byte	0x03, 0x19
        /*0066*/ 	.short	0x0018


	//----- nvinfo : EIATTR_PARAM_CBANK
	.align		4
        /*0068*/ 	.byte	0x04, 0x0a
        /*006a*/ 	.short	(.L_19 - .L_18)
	.align		4
.L_18:
        /*006c*/ 	.word	index@(.nv.constant0._Z4reluPfS_fi)
        /*0070*/ 	.short	0x0380
        /*0072*/ 	.short	0x0018


	//----- nvinfo : EIATTR_SW_WAR
	.align		4
.L_19:
        /*0074*/ 	.byte	0x04, 0x36
        /*0076*/ 	.short	(.L_21 - .L_20)
.L_20:
        /*0078*/ 	.word	0x00000008
.L_21:


//--------------------- .nv.callgraph             --------------------------
	.section	.nv.callgraph,"",@"SHT_CUDA_CALLGRAPH"
	.align	4
	.sectionentsize	8
	.align		4
        /*0000*/ 	.word	0x00000000
	.align		4
        /*0004*/ 	.word	0xffffffff
	.align		4
        /*0008*/ 	.word	0x00000000
	.align		4
        /*000c*/ 	.word	0xfffffffe
	.align		4
        /*0010*/ 	.word	0x00000000
	.align		4
        /*0014*/ 	.word	0xfffffffd
	.align		4
        /*0018*/ 	.word	0x00000000
	.align		4
        /*001c*/ 	.word	0xfffffffc


//--------------------- .text._Z4reluPfS_fi       --------------------------
	.section	.text._Z4reluPfS_fi,"ax",@progbits
	.align	128
        .global         _Z4reluPfS_fi
        .type           _Z4reluPfS_fi,@function
        .size           _Z4reluPfS_fi,(.L_x_1 - _Z4reluPfS_fi)
        .other          _Z4reluPfS_fi,@"STO_CUDA_ENTRY STV_DEFAULT"
_Z4reluPfS_fi:
.text._Z4reluPfS_fi:
[----:B------:R-:W-:Y:S01]  /*0000*/  LDC R1, c[0x0][0x37c] ;  /* 0x0000df00ff017b82 */ /* 0x000fe20000000800 */
[----:B------:R-:W0:Y:S07]  /*0010*/  S2R R0, SR_TID.X ;  /* 0x0000000000007919 */ /* 0x000e2e0000002100 */
[----:B------:R-:W0:Y:S01]  /*0020*/  S2UR UR4, SR_CTAID.X ;  /* 0x00000000000479c3 */ /* 0x000e220000002500 */
[----:B------:R-:W1:Y:S07]  /*0030*/  LDCU UR5, c[0x0][0x394] ;  /* 0x00007280ff0577ac */ /* 0x000e6e0008000800 */
[----:B------:R-:W0:Y:S02]  /*0040*/  LDC R7, c[0x0][0x360] ;  /* 0x0000d800ff077b82 */ /* 0x000e240000000800 */
[----:B0-----:R-:W-:-:S05]  /*0050*/  IMAD R7, R7, UR4, R0 ;  /* 0x0000000407077c24 */ /* 0x001fca000f8e0200 */
[----:B-1----:R-:W-:-:S13]  /*0060*/  ISETP.GE.AND P0, PT, R7, UR5, PT ;  /* 0x0000000507007c0c */ /* 0x002fda000bf06270 */
[----:B------:R-:W-:Y:S05]  /*0070*/  @P0 EXIT ;  /* 0x000000000000094d */ /* 0x000fea0003800000 */
[----:B------:R-:W0:Y:S01]  /*0080*/  LDC.64 R2, c[0x0][0x380] ;  /* 0x0000e000ff027b82 */ /* 0x000e220000000a00 */
[----:B------:R-:W1:Y:S01]  /*0090*/  LDCU.64 UR4, c[0x0][0x358] ;  /* 0x00006b00ff0477ac */ /* 0x000e620008000a00 */
[----:B------:R-:W2:Y:S06]  /*00a0*/  LDCU UR6, c[0x0][0x390] ;  /* 0x00007200ff0677ac */ /* 0x000eac0008000800 */
[----:B------:R-:W3:Y:S01]  /*00b0*/  LDC.64 R4, c[0x0][0x388] ;  /* 0x0000e200ff047b82 */ /* 0x000ee20000000a00 */
[----:B0-----:R-:W-:-:S06]  /*00c0*/  IMAD.WIDE R2, R7, 0x4, R2 ;  /* 0x0000000407027825 */ /* 0x001fcc00078e0202 */
[----:B-1----:R-:W2:Y:S01]  /*00d0*/  LDG.E R2, desc[UR4][R2.64] ;  /* 0x0000000402027981 */ /* 0x002ea2000c1e1900 */
[----:B---3--:R-:W-:-:S04]  /*00e0*/  IMAD.WIDE R4, R7, 0x4, R4 ;  /* 0x0000000407047825 */ /* 0x008fc800078e0204 */
[----:B--2---:R-:W-:-:S05]  /*00f0*/  FMUL R9, R2, UR6 ;  /* 0x0000000602097c20 */ /* 0x004fca0008400000 */
[----:B------:R-:W-:-:S05]  /*0100*/  FMNMX R9, R2, R9, !PT ;  /* 0x0000000902097209 */ /* 0x000fca0007800000 */
[----:B------:R-:W-:Y:S01]  /*0110*/  STG.E desc[UR4][R4.64], R9 ;  /* 0x0000000904007986 */ /* 0x000fe2000c101904 */
[----:B------:R-:W-:Y:S05]  /*0120*/  EXIT ;  /* 0x000000000000794d */ /* 0x000fea0003800000 */
.L_x_0:
[----:B------:R-:W-:-:S00]  /*0130*/  BRA `(.L_x_0) ;  /* 0xfffffffc00fc7947 */ /* 0x000fc0000383ffff */
[----:B------:R-:W-:-:S00]  /*0140*/  NOP ;  /* 0x0000000000007918 */ /* 0x000fc00000000000 */
        /* <DEDUP_REMOVED lines=11> */
.L_x_1:


//--------------------- .nv.shared.reserved.0     --------------------------
	.section	.nv.shared.reserved.0,"aw",@nobits
	.weak		__nv_reservedSMEM_offset_0_alias
	.size		__nv_reservedSMEM_offset_0_alias, 0, 64
	.other		__nv_reservedSMEM_offset_0_alias,@"STO_CUDA_RESERVED_SHARED STV_DEFAULT"
__nv_reservedSMEM_offset_0_alias:
	.zero		0
	.zero		64


//--------------------- .nv.constant0._Z4reluPfS_fi --------------------------
	.section	.nv.constant0._Z4reluPfS_fi,"a",@progbits
	.sectionflags	@""
	.align	4
.nv.constant0._Z4reluPfS_fi:
	.zero		920


//--------------------- SYMBOLS --------------------------

	.type		.nv.reservedSmem.offset0,@object
	.size		.nv.reservedSmem.offset0,0x4
